//
// Generated by NVIDIA NVVM Compiler
//
// Compiler Build ID: CL-36424714
// Cuda compilation tools, release 13.0, V13.0.88
// Based on NVVM 20.0.0
//

.version 9.0
.target sm_100
.address_size 64

	// .globl	_Z6vecAddPdS_S_i

.visible .entry _Z6vecAddPdS_S_i(
	.param .u64 .ptr .align 1 _Z6vecAddPdS_S_i_param_0,
	.param .u64 .ptr .align 1 _Z6vecAddPdS_S_i_param_1,
	.param .u64 .ptr .align 1 _Z6vecAddPdS_S_i_param_2,
	.param .u32 _Z6vecAddPdS_S_i_param_3
)
{
	.reg .pred 	%p<2>;
	.reg .b32 	%r<6>;
	.reg .b64 	%rd<11>;
	.reg .b64 	%fd<4>;

	ld.param.u64 	%rd1, [_Z6vecAddPdS_S_i_param_0];
	ld.param.u64 	%rd2, [_Z6vecAddPdS_S_i_param_1];
	ld.param.u64 	%rd3, [_Z6vecAddPdS_S_i_param_2];
	ld.param.u32 	%r2, [_Z6vecAddPdS_S_i_param_3];
	mov.u32 	%r3, %ctaid.x;
	mov.u32 	%r4, %ntid.x;
	mov.u32 	%r5, %tid.x;
	mad.lo.s32 	%r1, %r3, %r4, %r5;
	setp.ge.s32 	%p1, %r1, %r2;
	@%p1 bra 	$L__BB0_2;
	cvta.to.global.u64 	%rd4, %rd1;
	cvta.to.global.u64 	%rd5, %rd2;
	cvta.to.global.u64 	%rd6, %rd3;
	mul.wide.s32 	%rd7, %r1, 8;
	add.s64 	%rd8, %rd4, %rd7;
	ld.global.f64 	%fd1, [%rd8];
	add.s64 	%rd9, %rd5, %rd7;
	ld.global.f64 	%fd2, [%rd9];
	add.f64 	%fd3, %fd1, %fd2;
	add.s64 	%rd10, %rd6, %rd7;
	st.global.f64 	[%rd10], %fd3;
$L__BB0_2:
	ret;

}
	// .globl	_Z7vecMultPdS_S_i
.visible .entry _Z7vecMultPdS_S_i(
	.param .u64 .ptr .align 1 _Z7vecMultPdS_S_i_param_0,
	.param .u64 .ptr .align 1 _Z7vecMultPdS_S_i_param_1,
	.param .u64 .ptr .align 1 _Z7vecMultPdS_S_i_param_2,
	.param .u32 _Z7vecMultPdS_S_i_param_3
)
{
	.reg .pred 	%p<2>;
	.reg .b32 	%r<6>;
	.reg .b64 	%rd<11>;
	.reg .b64 	%fd<4>;

	ld.param.u64 	%rd1, [_Z7vecMultPdS_S_i_param_0];
	ld.param.u64 	%rd2, [_Z7vecMultPdS_S_i_param_1];
	ld.param.u64 	%rd3, [_Z7vecMultPdS_S_i_param_2];
	ld.param.u32 	%r2, [_Z7vecMultPdS_S_i_param_3];
	mov.u32 	%r3, %ctaid.x;
	mov.u32 	%r4, %ntid.x;
	mov.u32 	%r5, %tid.x;
	mad.lo.s32 	%r1, %r3, %r4, %r5;
	setp.ge.s32 	%p1, %r1, %r2;
	@%p1 bra 	$L__BB1_2;
	cvta.to.global.u64 	%rd4, %rd1;
	cvta.to.global.u64 	%rd5, %rd2;
	cvta.to.global.u64 	%rd6, %rd3;
	mul.wide.s32 	%rd7, %r1, 8;
	add.s64 	%rd8, %rd4, %rd7;
	ld.global.f64 	%fd1, [%rd8];
	add.s64 	%rd9, %rd5, %rd7;
	ld.global.f64 	%fd2, [%rd9];
	mul.f64 	%fd3, %fd1, %fd2;
	add.s64 	%rd10, %rd6, %rd7;
	st.global.f64 	[%rd10], %fd3;
$L__BB1_2:
	ret;

}


// ===== COMPILED SASS (sm_100) =====

	.target	sm_100

	.elftype	@"ET_EXEC"


//--------------------- .note.nv.tkinfo           --------------------------
	.section	.note.nv.tkinfo,"",@"SHT_NOTE"
	.sectionflags	@"SHF_NOTE_NV_TKINFO"
	.tkinfo
        /*0018*/ 	.word	0x00000002
        /*0030*/ 	.string	""
        /*0030*/ 	.string	"ptxas"
        /*0030*/ 	.string	"Cuda compilation tools, release 13.0, V13.0.88"
        /*0030*/ 	.string	"Build cuda_13.0.r13.0/compiler.36424714_0"
        /*0030*/ 	.string	"-arch sm_100 -m 64 "



//--------------------- .note.nv.cuinfo           --------------------------
	.section	.note.nv.cuinfo,"",@"SHT_NOTE"
	.sectionflags	@"SHF_NOTE_NV_CUINFO"
        /*0018*/ 	.short	0x0002
        /*001a*/ 	.short	0x0064
        /*001c*/ 	.short	0x0082
	.zero		2


//--------------------- .nv.info                  --------------------------
	.section	.nv.info,"",@"SHT_CUDA_INFO"
	.align	4


	//----- nvinfo : EIATTR_REGCOUNT
	.align		4
        /*0000*/ 	.byte	0x04, 0x2f
        /*0002*/ 	.short	(.L_1 - .L_0)
	.align		4
.L_0:
        /*0004*/ 	.word	index@(_Z6vecAddPdS_S_i)
        /*0008*/ 	.word	0x0000000e


	//----- nvinfo : EIATTR_FRAME_SIZE
	.align		4
.L_1:
        /*000c*/ 	.byte	0x04, 0x11
        /*000e*/ 	.short	(.L_3 - .L_2)
	.align		4
.L_2:
        /*0010*/ 	.word	index@(_Z6vecAddPdS_S_i)
        /*0014*/ 	.word	0x00000000


	//----- nvinfo : EIATTR_REGCOUNT
	.align		4
.L_3:
        /*0018*/ 	.byte	0x04, 0x2f
        /*001a*/ 	.short	(.L_5 - .L_4)
	.align		4
.L_4:
        /*001c*/ 	.word	index@(_Z7vecMultPdS_S_i)
        /*0020*/ 	.word	0x0000000e


	//----- nvinfo : EIATTR_FRAME_SIZE
	.align		4
.L_5:
        /*0024*/ 	.byte	0x04, 0x11
        /*0026*/ 	.short	(.L_7 - .L_6)
	.align		4
.L_6:
        /*0028*/ 	.word	index@(_Z7vecMultPdS_S_i)
        /*002c*/ 	.word	0x00000000


	//----- nvinfo : EIATTR_MIN_STACK_SIZE
	.align		4
.L_7:
        /*0030*/ 	.byte	0x04, 0x12
        /*0032*/ 	.short	(.L_9 - .L_8)
	.align		4
.L_8:
        /*0034*/ 	.word	index@(_Z7vecMultPdS_S_i)
        /*0038*/ 	.word	0x00000000


	//----- nvinfo : EIATTR_MIN_STACK_SIZE
	.align		4
.L_9:
        /*003c*/ 	.byte	0x04, 0x12
        /*003e*/ 	.short	(.L_11 - .L_10)
	.align		4
.L_10:
        /*0040*/ 	.word	index@(_Z6vecAddPdS_S_i)
        /*0044*/ 	.word	0x00000000
.L_11:


//--------------------- .nv.compat                --------------------------
	.section	.nv.compat,"",@"SHT_CUDA_COMPAT_INFO"
	.align	4
        /*0000*/ 	.byte	0x02, 0x09, 0x00, 0x00, 0x02, 0x02, 0x01, 0x00, 0x02, 0x05, 0x05, 0x00, 0x03, 0x07, 0x01, 0x01
        /*0010*/ 	.byte	0x02, 0x03, 0x00, 0x00, 0x02, 0x06, 0x01, 0x00, 0x04, 0x0b, 0x08, 0x00, 0x01, 0x00, 0x00, 0x00
        /*0020*/ 	.byte	0x00, 0x00, 0x00, 0x00


//--------------------- .nv.info._Z7vecMultPdS_S_i --------------------------
	.section	.nv.info._Z7vecMultPdS_S_i,"",@"SHT_CUDA_INFO"
	.sectionflags	@""
	.align	4


	//----- nvinfo : EIATTR_CUDA_API_VERSION
	.align		4
        /*0000*/ 	.byte	0x04, 0x37
        /*0002*/ 	.short	(.L_13 - .L_12)
.L_12:
        /*0004*/ 	.word	0x00000082


	//----- nvinfo : EIATTR_KPARAM_INFO
	.align		4
.L_13:
        /*0008*/ 	.byte	0x04, 0x17
        /*000a*/ 	.short	(.L_15 - .L_14)
.L_14:
        /*000c*/ 	.word	0x00000000
        /*0010*/ 	.short	0x0003
        /*0012*/ 	.short	0x0018
        /*0014*/ 	.byte	0x00, 0xf0, 0x11, 0x00


	//----- nvinfo : EIATTR_KPARAM_INFO
	.align		4
.L_15:
        /*0018*/ 	.byte	0x04, 0x17
        /*001a*/ 	.short	(.L_17 - .L_16)
.L_16:
        /*001c*/ 	.word	0x00000000
        /*0020*/ 	.short	0x0002
        /*0022*/ 	.short	0x0010
        /*0024*/ 	.byte	0x00, 0xf5, 0x21, 0x00


	//----- nvinfo : EIATTR_KPARAM_INFO
	.align		4
.L_17:
        /*0028*/ 	.byte	0x04, 0x17
        /*002a*/ 	.short	(.L_19 - .L_18)
.L_18:
        /*002c*/ 	.word	0x00000000
        /*0030*/ 	.short	0x0001
        /*0032*/ 	.short	0x0008
        /*0034*/ 	.byte	0x00, 0xf5, 0x21, 0x00


	//----- nvinfo : EIATTR_KPARAM_INFO
	.align		4
.L_19:
        /*0038*/ 	.byte	0x04, 0x17
        /*003a*/ 	.short	(.L_21 - .L_20)
.L_20:
        /*003c*/ 	.word	0x00000000
        /*0040*/ 	.short	0x0000
        /*0042*/ 	.short	0x0000
        /*0044*/ 	.byte	0x00, 0xf5, 0x21, 0x00


	//----- nvinfo : EIATTR_SPARSE_MMA_MASK
	.align		4
.L_21:
        /*0048*/ 	.byte	0x03, 0x50
        /*004a*/ 	.short	0x0000


	//----- nvinfo : EIATTR_MAXREG_COUNT
	.align		4
        /*004c*/ 	.byte	0x03, 0x1b
        /*004e*/ 	.short	0x00ff


	//----- nvinfo : EIATTR_MERCURY_ISA_VERSION
	.align		4
        /*0050*/ 	.byte	0x03, 0x5f
        /*0052*/ 	.short	0x0101


	//----- nvinfo : EIATTR_VRC_CTA_INIT_COUNT
	.align		4
        /*0054*/ 	.byte	0x02, 0x4a
	.zero		1
	.zero		1


	//----- nvinfo : EIATTR_EXIT_INSTR_OFFSETS
	.align		4
        /*0058*/ 	.byte	0x04, 0x1c
        /*005a*/ 	.short	(.L_23 - .L_22)


	//   ....[0]....
.L_22:
        /*005c*/ 	.word	0x00000070


	//   ....[1]....
        /*0060*/ 	.word	0x00000130


	//----- nvinfo : EIATTR_CBANK_PARAM_SIZE
	.align		4
.L_23:
        /*0064*/ 	.byte	0x03, 0x19
        /*0066*/ 	.short	0x001c


	//----- nvinfo : EIATTR_PARAM_CBANK
	.align		4
        /*0068*/ 	.byte	0x04, 0x0a
        /*006a*/ 	.short	(.L_25 - .L_24)
	.align		4
.L_24:
        /*006c*/ 	.word	index@(.nv.constant0._Z7vecMultPdS_S_i)
        /*0070*/ 	.short	0x0380
        /*0072*/ 	.short	0x001c


	//----- nvinfo : EIATTR_SW_WAR
	.align		4
.L_25:
        /*0074*/ 	.byte	0x04, 0x36
        /*0076*/ 	.short	(.L_27 - .L_26)
.L_26:
        /*0078*/ 	.word	0x00000008
.L_27:


//--------------------- .nv.info._Z6vecAddPdS_S_i --------------------------
	.section	.nv.info._Z6vecAddPdS_S_i,"",@"SHT_CUDA_INFO"
	.sectionflags	@""
	.align	4


	//----- nvinfo : EIATTR_CUDA_API_VERSION
	.align		4
        /*0000*/ 	.byte	0x04, 0x37
        /*0002*/ 	.short	(.L_29 - .L_28)
.L_28:
        /*0004*/ 	.word	0x00000082


	//----- nvinfo : EIATTR_KPARAM_INFO
	.align		4
.L_29:
        /*0008*/ 	.byte	0x04, 0x17
        /*000a*/ 	.short	(.L_31 - .L_30)
.L_30:
        /*000c*/ 	.word	0x00000000
        /*0010*/ 	.short	0x0003
        /*0012*/ 	.short	0x0018
        /*0014*/ 	.byte	0x00, 0xf0, 0x11, 0x00


	//----- nvinfo : EIATTR_KPARAM_INFO
	.align		4
.L_31:
        /*0018*/ 	.byte	0x04, 0x17
        /*001a*/ 	.short	(.L_33 - .L_32)
.L_32:
        /*001c*/ 	.word	0x00000000
        /*0020*/ 	.short	0x0002
        /*0022*/ 	.short	0x0010
        /*0024*/ 	.byte	0x00, 0xf5, 0x21, 0x00


	//----- nvinfo : EIATTR_KPARAM_INFO
	.align		4
.L_33:
        /*0028*/ 	.byte	0x04, 0x17
        /*002a*/ 	.short	(.L_35 - .L_34)
.L_34:
        /*002c*/ 	.word	0x00000000
        /*0030*/ 	.short	0x0001
        /*0032*/ 	.short	0x0008
        /*0034*/ 	.byte	0x00, 0xf5, 0x21, 0x00


	//----- nvinfo : EIATTR_KPARAM_INFO
	.align		4
.L_35:
        /*0038*/ 	.byte	0x04, 0x17
        /*003a*/ 	.short	(.L_37 - .L_36)
.L_36:
        /*003c*/ 	.word	0x00000000
        /*0040*/ 	.short	0x0000
        /*0042*/ 	.short	0x0000
        /*0044*/ 	.byte	0x00, 0xf5, 0x21, 0x00


	//----- nvinfo : EIATTR_SPARSE_MMA_MASK
	.align		4
.L_37:
        /*0048*/ 	.byte	0x03, 0x50
        /*004a*/ 	.short	0x0000


	//----- nvinfo : EIATTR_MAXREG_COUNT
	.align		4
        /*004c*/ 	.byte	0x03, 0x1b
        /*004e*/ 	.short	0x00ff


	//----- nvinfo : EIATTR_MERCURY_ISA_VERSION
	.align		4
        /*0050*/ 	.byte	0x03, 0x5f
        /*0052*/ 	.short	0x0101


	//----- nvinfo : EIATTR_VRC_CTA_INIT_COUNT
	.align		4
        /*0054*/ 	.byte	0x02, 0x4a
	.zero		1
	.zero		1


	//----- nvinfo : EIATTR_EXIT_INSTR_OFFSETS
	.align		4
        /*0058*/ 	.byte	0x04, 0x1c
        /*005a*/ 	.short	(.L_39 - .L_38)


	//   ....[0]....
.L_38:
        /*005c*/ 	.word	0x00000070


	//   ....[1]....
        /*0060*/ 	.word	0x00000130


	//----- nvinfo : EIATTR_CBANK_PARAM_SIZE
	.align		4
.L_39:
        /*0064*/ 	.byte	0x03, 0x19
        /*0066*/ 	.short	0x001c


	//----- nvinfo : EIATTR_PARAM_CBANK
	.align		4
        /*0068*/ 	.byte	0x04, 0x0a
        /*006a*/ 	.short	(.L_41 - .L_40)
	.align		4
.L_40:
        /*006c*/ 	.word	index@(.nv.constant0._Z6vecAddPdS_S_i)
        /*0070*/ 	.short	0x0380
        /*0072*/ 	.short	0x001c


	//----- nvinfo : EIATTR_SW_WAR
	.align		4
.L_41:
        /*0074*/ 	.byte	0x04, 0x36
        /*0076*/ 	.short	(.L_43 - .L_42)
.L_42:
        /*0078*/ 	.word	0x00000008
.L_43:


//--------------------- .nv.callgraph             --------------------------
	.section	.nv.callgraph,"",@"SHT_CUDA_CALLGRAPH"
	.align	4
	.sectionentsize	8
	.align		4
        /*0000*/ 	.word	0x00000000
	.align		4
        /*0004*/ 	.word	0xffffffff
	.align		4
        /*0008*/ 	.word	0x00000000
	.align		4
        /*000c*/ 	.word	0xfffffffe
	.align		4
        /*0010*/ 	.word	0x00000000
	.align		4
        /*0014*/ 	.word	0xfffffffd
	.align		4
        /*0018*/ 	.word	0x00000000
	.align		4
        /*001c*/ 	.word	0xfffffffc


//--------------------- .text._Z7vecMultPdS_S_i   --------------------------
	.section	.text._Z7vecMultPdS_S_i,"ax",@progbits
	.align	128
        .global         _Z7vecMultPdS_S_i
        .type           _Z7vecMultPdS_S_i,@function
        .size           _Z7vecMultPdS_S_i,(.L_x_2 - _Z7vecMultPdS_S_i)
        .other          _Z7vecMultPdS_S_i,@"STO_CUDA_ENTRY STV_DEFAULT"
_Z7vecMultPdS_S_i:
.text._Z7vecMultPdS_S_i:
[----:B------:R-:W-:Y:S01]  /*0000*/  LDC R1, c[0x0][0x37c] ;  /* 0x0000df00ff017b82 */ /* 0x000fe20000000800 */
[----:B------:R-:W0:Y:S07]  /*0010*/  S2R R0, SR_TID.X ;  /* 0x0000000000007919 */ /* 0x000e2e0000002100 */
[----:B------:R-:W0:Y:S01]  /*0020*/  S2UR UR4, SR_CTAID.X ;  /* 0x00000000000479c3 */ /* 0x000e220000002500 */
[----:B------:R-:W1:Y:S07]  /*0030*/  LDCU UR5, c[0x0][0x398] ;  /* 0x00007300ff0577ac */ /* 0x000e6e0008000800 */
[----:B------:R-:W0:Y:S02]  /*0040*/  LDC R11, c[0x0][0x360] ;  /* 0x0000d800ff0b7b82 */ /* 0x000e240000000800 */
[----:B0-----:R-:W-:-:S05]  /*0050*/  IMAD R11, R11, UR4, R0 ;  /* 0x000000040b0b7c24 */ /* 0x001fca000f8e0200 */
[----:B-1----:R-:W-:-:S13]  /*0060*/  ISETP.GE.AND P0, PT, R11, UR5, PT ;  /* 0x000000050b007c0c */ /* 0x002fda000bf06270 */
[----:B------:R-:W-:Y:S05]  /*0070*/  @P0 EXIT ;  /* 0x000000000000094d */ /* 0x000fea0003800000 */
[----:B------:R-:W0:Y:S01]  /*0080*/  LDC.64 R2, c[0x0][0x380] ;  /* 0x0000e000ff027b82 */ /* 0x000e220000000a00 */
[----:B------:R-:W1:Y:S07]  /*0090*/  LDCU.64 UR4, c[0x0][0x358] ;  /* 0x00006b00ff0477ac */ /* 0x000e6e0008000a00 */
[----:B------:R-:W2:Y:S08]  /*00a0*/  LDC.64 R4, c[0x0][0x388] ;  /* 0x0000e200ff047b82 */ /* 0x000eb00000000a00 */
[----:B------:R-:W3:Y:S01]  /*00b0*/  LDC.64 R8, c[0x0][0x390] ;  /* 0x0000e400ff087b82 */ /* 0x000ee20000000a00 */
[----:B0-----:R-:W-:-:S06]  /*00c0*/  IMAD.WIDE R2, R11, 0x8, R2 ;  /* 0x000000080b027825 */ /* 0x001fcc00078e0202 */
[----:B-1----:R-:W4:Y:S01]  /*00d0*/  LDG.E.64 R2, desc[UR4][R2.64] ;  /* 0x0000000402027981 */ /* 0x002f22000c1e1b00 */
[----:B--2---:R-:W-:-:S06]  /*00e0*/  IMAD.WIDE R4, R11, 0x8, R4 ;  /* 0x000000080b047825 */ /* 0x004fcc00078e0204 */
[----:B------:R-:W4:Y:S01]  /*00f0*/  LDG.E.64 R4, desc[UR4][R4.64] ;  /* 0x0000000404047981 */ /* 0x000f22000c1e1b00 */
[----:B---3--:R-:W-:Y:S01]  /*0100*/  IMAD.WIDE R8, R11, 0x8, R8 ;  /* 0x000000080b087825 */ /* 0x008fe200078e0208 */
[----:B----4-:R-:W-:-:S07]  /*0110*/  DMUL R6, R2, R4 ;  /* 0x0000000402067228 */ /* 0x010fce0000000000 */
[----:B------:R-:W-:Y:S01]  /*0120*/  STG.E.64 desc[UR4][R8.64], R6 ;  /* 0x0000000608007986 */ /* 0x000fe2000c101b04 */
[----:B------:R-:W-:Y:S05]  /*0130*/  EXIT ;  /* 0x000000000000794d */ /* 0x000fea0003800000 */
.L_x_0:
[----:B------:R-:W-:-:S00]  /*0140*/  BRA `(.L_x_0) ;  /* 0xfffffffc00fc7947 */ /* 0x000fc0000383ffff */
[----:B------:R-:W-:-:S00]  /*0150*/  NOP ;  /* 0x0000000000007918 */ /* 0x000fc00000000000 */
        /* <DEDUP_REMOVED lines=10> */
.L_x_2:


//--------------------- .text._Z6vecAddPdS_S_i    --------------------------
	.section	.text._Z6vecAddPdS_S_i,"ax",@progbits
	.align	128
        .global         _Z6vecAddPdS_S_i
        .type           _Z6vecAddPdS_S_i,@function
        .size           _Z6vecAddPdS_S_i,(.L_x_3 - _Z6vecAddPdS_S_i)
        .other          _Z6vecAddPdS_S_i,@"STO_CUDA_ENTRY STV_DEFAULT"
_Z6vecAddPdS_S_i:
.text._Z6vecAddPdS_S_i:
        /* <DEDUP_REMOVED lines=17> */
[----:B----4-:R-:W-:-:S07]  /*0110*/  DADD R6, R2, R4 ;  /* 0x0000000002067229 */ /* 0x010fce0000000004 */
[----:B------:R-:W-:Y:S01]  /*0120*/  STG.E.64 desc[UR4][R8.64], R6 ;  /* 0x0000000608007986 */ /* 0x000fe2000c101b04 */
[----:B------:R-:W-:Y:S05]  /*0130*/  EXIT ;  /* 0x000000000000794d */ /* 0x000fea0003800000 */
.L_x_1:
        /* <DEDUP_REMOVED lines=12> */
.L_x_3:


//--------------------- .nv.shared.reserved.0     --------------------------
	.section	.nv.shared.reserved.0,"aw",@nobits
	.weak		__nv_reservedSMEM_offset_0_alias
	.size		__nv_reservedSMEM_offset_0_alias, 0, 64
	.other		__nv_reservedSMEM_offset_0_alias,@"STO_CUDA_RESERVED_SHARED STV_DEFAULT"
__nv_reservedSMEM_offset_0_alias:
	.zero		0
	.zero		64


//--------------------- .nv.constant0._Z7vecMultPdS_S_i --------------------------
	.section	.nv.constant0._Z7vecMultPdS_S_i,"a",@progbits
	.sectionflags	@""
	.align	4
.nv.constant0._Z7vecMultPdS_S_i:
	.zero		924


//--------------------- .nv.constant0._Z6vecAddPdS_S_i --------------------------
	.section	.nv.constant0._Z6vecAddPdS_S_i,"a",@progbits
	.sectionflags	@""
	.align	4
.nv.constant0._Z6vecAddPdS_S_i:
	.zero		924


//--------------------- SYMBOLS --------------------------

	.type		.nv.reservedSmem.offset0,@object
	.size		.nv.reservedSmem.offset0,0x4
